//
// Generated by NVIDIA NVVM Compiler
//
// Compiler Build ID: CL-36424714
// Cuda compilation tools, release 13.0, V13.0.88
// Based on NVVM 20.0.0
//

.version 9.0
.target sm_100
.address_size 64

	// .globl	_Z12diff2dKernelPfS_ii

.visible .entry _Z12diff2dKernelPfS_ii(
	.param .u64 .ptr .align 1 _Z12diff2dKernelPfS_ii_param_0,
	.param .u64 .ptr .align 1 _Z12diff2dKernelPfS_ii_param_1,
	.param .u32 _Z12diff2dKernelPfS_ii_param_2,
	.param .u32 _Z12diff2dKernelPfS_ii_param_3
)
{
	.reg .pred 	%p<11>;
	.reg .b32 	%r<22>;
	.reg .b32 	%f<79>;
	.reg .b64 	%rd<50>;

	ld.param.u64 	%rd8, [_Z12diff2dKernelPfS_ii_param_0];
	ld.param.u32 	%r11, [_Z12diff2dKernelPfS_ii_param_2];
	ld.param.u32 	%r10, [_Z12diff2dKernelPfS_ii_param_3];
	cvta.to.global.u64 	%rd1, %rd8;
	mov.u32 	%r12, %tid.x;
	mov.u32 	%r13, %ctaid.x;
	mov.u32 	%r1, %ntid.x;
	mul.lo.s32 	%r2, %r10, %r11;
	mad.lo.s32 	%r21, %r13, %r1, %r12;
	setp.ge.s32 	%p1, %r21, %r2;
	@%p1 bra 	$L__BB0_20;
	ld.param.u64 	%rd49, [_Z12diff2dKernelPfS_ii_param_1];
	add.s32 	%r4, %r10, -1;
	sub.s32 	%r5, %r2, %r10;
	cvt.s64.s32 	%rd9, %r10;
	mul.wide.s32 	%rd4, %r10, 4;
	add.s64 	%rd2, %rd1, %rd4;
	cvt.s64.s32 	%rd10, %r2;
	sub.s64 	%rd11, %rd10, %rd9;
	shl.b64 	%rd12, %rd11, 2;
	add.s64 	%rd3, %rd1, %rd12;
	cvta.to.global.u64 	%rd5, %rd49;
	add.s64 	%rd6, %rd5, %rd4;
	mov.u32 	%r14, %nctaid.x;
	mul.lo.s32 	%r6, %r1, %r14;
$L__BB0_2:
	setp.ne.s32 	%p2, %r21, 0;
	@%p2 bra 	$L__BB0_4;
	ld.global.f32 	%f71, [%rd1];
	ld.global.f32 	%f72, [%rd1+4];
	add.f32 	%f73, %f72, %f72;
	ld.global.f32 	%f74, [%rd2];
	add.f32 	%f75, %f73, %f74;
	add.f32 	%f76, %f74, %f75;
	fma.rn.f32 	%f77, %f71, 0fC0800000, %f76;
	fma.rn.f32 	%f78, %f77, 0f3E4CCCCD, %f71;
	st.global.f32 	[%rd5], %f78;
	bra.uni 	$L__BB0_19;
$L__BB0_4:
	setp.ne.s32 	%p3, %r21, %r4;
	@%p3 bra 	$L__BB0_6;
	ld.global.f32 	%f63, [%rd2+-4];
	ld.global.f32 	%f64, [%rd2+-8];
	add.f32 	%f65, %f64, %f64;
	add.s64 	%rd48, %rd2, %rd4;
	ld.global.f32 	%f66, [%rd48+-4];
	add.f32 	%f67, %f65, %f66;
	add.f32 	%f68, %f66, %f67;
	fma.rn.f32 	%f69, %f63, 0fC0800000, %f68;
	fma.rn.f32 	%f70, %f69, 0f3E4CCCCD, %f63;
	st.global.f32 	[%rd6+-4], %f70;
	bra.uni 	$L__BB0_19;
$L__BB0_6:
	setp.ne.s32 	%p4, %r21, %r5;
	@%p4 bra 	$L__BB0_8;
	mul.wide.s32 	%rd43, %r5, 4;
	add.s64 	%rd44, %rd1, %rd43;
	ld.global.f32 	%f55, [%rd44];
	ld.global.f32 	%f56, [%rd44+4];
	add.f32 	%f57, %f56, %f56;
	sub.s32 	%r20, %r5, %r10;
	mul.wide.s32 	%rd45, %r20, 4;
	add.s64 	%rd46, %rd1, %rd45;
	ld.global.f32 	%f58, [%rd46];
	add.f32 	%f59, %f57, %f58;
	add.f32 	%f60, %f58, %f59;
	fma.rn.f32 	%f61, %f55, 0fC0800000, %f60;
	fma.rn.f32 	%f62, %f61, 0f3E4CCCCD, %f55;
	add.s64 	%rd47, %rd5, %rd43;
	st.global.f32 	[%rd47], %f62;
	bra.uni 	$L__BB0_19;
$L__BB0_8:
	add.s32 	%r15, %r2, -1;
	setp.ne.s32 	%p5, %r21, %r15;
	@%p5 bra 	$L__BB0_10;
	mul.wide.s32 	%rd40, %r2, 4;
	add.s64 	%rd41, %rd1, %rd40;
	ld.global.f32 	%f47, [%rd41+-4];
	ld.global.f32 	%f48, [%rd41+-8];
	add.f32 	%f49, %f48, %f48;
	ld.global.f32 	%f50, [%rd3+-4];
	add.f32 	%f51, %f49, %f50;
	add.f32 	%f52, %f50, %f51;
	fma.rn.f32 	%f53, %f47, 0fC0800000, %f52;
	fma.rn.f32 	%f54, %f53, 0f3E4CCCCD, %f47;
	add.s64 	%rd42, %rd5, %rd40;
	st.global.f32 	[%rd42+-4], %f54;
	bra.uni 	$L__BB0_19;
$L__BB0_10:
	setp.ge.s32 	%p6, %r21, %r10;
	@%p6 bra 	$L__BB0_12;
	mul.wide.s32 	%rd36, %r21, 4;
	add.s64 	%rd37, %rd1, %rd36;
	ld.global.f32 	%f38, [%rd37];
	ld.global.f32 	%f39, [%rd37+-4];
	ld.global.f32 	%f40, [%rd37+4];
	add.f32 	%f41, %f39, %f40;
	add.s64 	%rd38, %rd37, %rd4;
	ld.global.f32 	%f42, [%rd38];
	add.f32 	%f43, %f41, %f42;
	add.f32 	%f44, %f42, %f43;
	fma.rn.f32 	%f45, %f38, 0fC0800000, %f44;
	add.s64 	%rd39, %rd5, %rd36;
	fma.rn.f32 	%f46, %f45, 0f3E4CCCCD, %f38;
	st.global.f32 	[%rd39], %f46;
	bra.uni 	$L__BB0_19;
$L__BB0_12:
	setp.le.s32 	%p7, %r21, %r5;
	@%p7 bra 	$L__BB0_14;
	mul.wide.s32 	%rd31, %r21, 4;
	add.s64 	%rd32, %rd1, %rd31;
	ld.global.f32 	%f29, [%rd32];
	ld.global.f32 	%f30, [%rd32+-4];
	ld.global.f32 	%f31, [%rd32+4];
	add.f32 	%f32, %f30, %f31;
	sub.s32 	%r19, %r21, %r10;
	mul.wide.s32 	%rd33, %r19, 4;
	add.s64 	%rd34, %rd1, %rd33;
	ld.global.f32 	%f33, [%rd34];
	add.f32 	%f34, %f32, %f33;
	add.f32 	%f35, %f33, %f34;
	fma.rn.f32 	%f36, %f29, 0fC0800000, %f35;
	add.s64 	%rd35, %rd6, %rd33;
	fma.rn.f32 	%f37, %f36, 0f3E4CCCCD, %f29;
	st.global.f32 	[%rd35], %f37;
	bra.uni 	$L__BB0_19;
$L__BB0_14:
	rem.s32 	%r8, %r21, %r10;
	setp.ne.s32 	%p8, %r8, 0;
	@%p8 bra 	$L__BB0_16;
	mul.wide.s32 	%rd25, %r21, 4;
	add.s64 	%rd26, %rd1, %rd25;
	ld.global.f32 	%f20, [%rd26];
	ld.global.f32 	%f21, [%rd26+4];
	add.f32 	%f22, %f21, %f21;
	sub.s32 	%r18, %r21, %r10;
	mul.wide.s32 	%rd27, %r18, 4;
	add.s64 	%rd28, %rd1, %rd27;
	ld.global.f32 	%f23, [%rd28];
	add.f32 	%f24, %f22, %f23;
	add.s64 	%rd29, %rd26, %rd4;
	ld.global.f32 	%f25, [%rd29];
	add.f32 	%f26, %f24, %f25;
	fma.rn.f32 	%f27, %f20, 0fC0800000, %f26;
	add.s64 	%rd30, %rd6, %rd27;
	fma.rn.f32 	%f28, %f27, 0f3E4CCCCD, %f20;
	st.global.f32 	[%rd30], %f28;
	bra.uni 	$L__BB0_19;
$L__BB0_16:
	setp.ne.s32 	%p9, %r8, %r4;
	@%p9 bra 	$L__BB0_18;
	mul.wide.s32 	%rd19, %r21, 4;
	add.s64 	%rd20, %rd1, %rd19;
	ld.global.f32 	%f11, [%rd20];
	ld.global.f32 	%f12, [%rd20+-4];
	add.f32 	%f13, %f12, %f12;
	sub.s32 	%r17, %r21, %r10;
	mul.wide.s32 	%rd21, %r17, 4;
	add.s64 	%rd22, %rd1, %rd21;
	ld.global.f32 	%f14, [%rd22];
	add.f32 	%f15, %f13, %f14;
	add.s64 	%rd23, %rd20, %rd4;
	ld.global.f32 	%f16, [%rd23];
	add.f32 	%f17, %f15, %f16;
	fma.rn.f32 	%f18, %f11, 0fC0800000, %f17;
	add.s64 	%rd24, %rd6, %rd21;
	fma.rn.f32 	%f19, %f18, 0f3E4CCCCD, %f11;
	st.global.f32 	[%rd24], %f19;
	bra.uni 	$L__BB0_19;
$L__BB0_18:
	mul.wide.s32 	%rd13, %r21, 4;
	add.s64 	%rd14, %rd1, %rd13;
	ld.global.f32 	%f1, [%rd14];
	ld.global.f32 	%f2, [%rd14+-4];
	ld.global.f32 	%f3, [%rd14+4];
	add.f32 	%f4, %f2, %f3;
	sub.s32 	%r16, %r21, %r10;
	mul.wide.s32 	%rd15, %r16, 4;
	add.s64 	%rd16, %rd1, %rd15;
	ld.global.f32 	%f5, [%rd16];
	add.f32 	%f6, %f4, %f5;
	add.s64 	%rd17, %rd14, %rd4;
	ld.global.f32 	%f7, [%rd17];
	add.f32 	%f8, %f6, %f7;
	fma.rn.f32 	%f9, %f1, 0fC0800000, %f8;
	add.s64 	%rd18, %rd6, %rd15;
	fma.rn.f32 	%f10, %f9, 0f3E4CCCCD, %f1;
	st.global.f32 	[%rd18], %f10;
$L__BB0_19:
	add.s32 	%r21, %r21, %r6;
	setp.lt.s32 	%p10, %r21, %r2;
	@%p10 bra 	$L__BB0_2;
$L__BB0_20:
	ret;

}


// ===== COMPILED SASS (sm_100) =====

	.target	sm_100

	.elftype	@"ET_EXEC"


//--------------------- .note.nv.tkinfo           --------------------------
	.section	.note.nv.tkinfo,"",@"SHT_NOTE"
	.sectionflags	@"SHF_NOTE_NV_TKINFO"
	.tkinfo
        /*0018*/ 	.word	0x00000002
        /*0030*/ 	.string	""
        /*0030*/ 	.string	"ptxas"
        /*0030*/ 	.string	"Cuda compilation tools, release 13.0, V13.0.88"
        /*0030*/ 	.string	"Build cuda_13.0.r13.0/compiler.36424714_0"
        /*0030*/ 	.string	"-arch sm_100 -m 64 "



//--------------------- .note.nv.cuinfo           --------------------------
	.section	.note.nv.cuinfo,"",@"SHT_NOTE"
	.sectionflags	@"SHF_NOTE_NV_CUINFO"
        /*0018*/ 	.short	0x0002
        /*001a*/ 	.short	0x0064
        /*001c*/ 	.short	0x0082
	.zero		2


//--------------------- .nv.info                  --------------------------
	.section	.nv.info,"",@"SHT_CUDA_INFO"
	.align	4


	//----- nvinfo : EIATTR_REGCOUNT
	.align		4
        /*0000*/ 	.byte	0x04, 0x2f
        /*0002*/ 	.short	(.L_1 - .L_0)
	.align		4
.L_0:
        /*0004*/ 	.word	index@(_Z12diff2dKernelPfS_ii)
        /*0008*/ 	.word	0x0000001c


	//----- nvinfo : EIATTR_FRAME_SIZE
	.align		4
.L_1:
        /*000c*/ 	.byte	0x04, 0x11
        /*000e*/ 	.short	(.L_3 - .L_2)
	.align		4
.L_2:
        /*0010*/ 	.word	index@(_Z12diff2dKernelPfS_ii)
        /*0014*/ 	.word	0x00000000


	//----- nvinfo : EIATTR_MIN_STACK_SIZE
	.align		4
.L_3:
        /*0018*/ 	.byte	0x04, 0x12
        /*001a*/ 	.short	(.L_5 - .L_4)
	.align		4
.L_4:
        /*001c*/ 	.word	index@(_Z12diff2dKernelPfS_ii)
        /*0020*/ 	.word	0x00000000
.L_5:


//--------------------- .nv.compat                --------------------------
	.section	.nv.compat,"",@"SHT_CUDA_COMPAT_INFO"
	.align	4
        /*0000*/ 	.byte	0x02, 0x09, 0x00, 0x00, 0x02, 0x02, 0x01, 0x00, 0x02, 0x05, 0x05, 0x00, 0x03, 0x07, 0x01, 0x01
        /*0010*/ 	.byte	0x02, 0x03, 0x00, 0x00, 0x02, 0x06, 0x01, 0x00, 0x04, 0x0b, 0x08, 0x00, 0x09, 0x00, 0x00, 0x00
        /*0020*/ 	.byte	0x00, 0x00, 0x00, 0x00


//--------------------- .nv.info._Z12diff2dKernelPfS_ii --------------------------
	.section	.nv.info._Z12diff2dKernelPfS_ii,"",@"SHT_CUDA_INFO"
	.sectionflags	@""
	.align	4


	//----- nvinfo : EIATTR_CUDA_API_VERSION
	.align		4
        /*0000*/ 	.byte	0x04, 0x37
        /*0002*/ 	.short	(.L_7 - .L_6)
.L_6:
        /*0004*/ 	.word	0x00000082


	//----- nvinfo : EIATTR_KPARAM_INFO
	.align		4
.L_7:
        /*0008*/ 	.byte	0x04, 0x17
        /*000a*/ 	.short	(.L_9 - .L_8)
.L_8:
        /*000c*/ 	.word	0x00000000
        /*0010*/ 	.short	0x0003
        /*0012*/ 	.short	0x0014
        /*0014*/ 	.byte	0x00, 0xf0, 0x11, 0x00


	//----- nvinfo : EIATTR_KPARAM_INFO
	.align		4
.L_9:
        /*0018*/ 	.byte	0x04, 0x17
        /*001a*/ 	.short	(.L_11 - .L_10)
.L_10:
        /*001c*/ 	.word	0x00000000
        /*0020*/ 	.short	0x0002
        /*0022*/ 	.short	0x0010
        /*0024*/ 	.byte	0x00, 0xf0, 0x11, 0x00


	//----- nvinfo : EIATTR_KPARAM_INFO
	.align		4
.L_11:
        /*0028*/ 	.byte	0x04, 0x17
        /*002a*/ 	.short	(.L_13 - .L_12)
.L_12:
        /*002c*/ 	.word	0x00000000
        /*0030*/ 	.short	0x0001
        /*0032*/ 	.short	0x0008
        /*0034*/ 	.byte	0x00, 0xf5, 0x21, 0x00


	//----- nvinfo : EIATTR_KPARAM_INFO
	.align		4
.L_13:
        /*0038*/ 	.byte	0x04, 0x17
        /*003a*/ 	.short	(.L_15 - .L_14)
.L_14:
        /*003c*/ 	.word	0x00000000
        /*0040*/ 	.short	0x0000
        /*0042*/ 	.short	0x0000
        /*0044*/ 	.byte	0x00, 0xf5, 0x21, 0x00


	//----- nvinfo : EIATTR_SPARSE_MMA_MASK
	.align		4
.L_15:
        /*0048*/ 	.byte	0x03, 0x50
        /*004a*/ 	.short	0x0000


	//----- nvinfo : EIATTR_MAXREG_COUNT
	.align		4
        /*004c*/ 	.byte	0x03, 0x1b
        /*004e*/ 	.short	0x00ff


	//----- nvinfo : EIATTR_MERCURY_ISA_VERSION
	.align		4
        /*0050*/ 	.byte	0x03, 0x5f
        /*0052*/ 	.short	0x0101


	//----- nvinfo : EIATTR_VRC_CTA_INIT_COUNT
	.align		4
        /*0054*/ 	.byte	0x02, 0x4a
	.zero		1
	.zero		1


	//----- nvinfo : EIATTR_EXIT_INSTR_OFFSETS
	.align		4
        /*0058*/ 	.byte	0x04, 0x1c
        /*005a*/ 	.short	(.L_17 - .L_16)


	//   ....[0]....
.L_16:
        /*005c*/ 	.word	0x00000080


	//   ....[1]....
        /*0060*/ 	.word	0x00000c00


	//----- nvinfo : EIATTR_CRS_STACK_SIZE
	.align		4
.L_17:
        /*0064*/ 	.byte	0x04, 0x1e
        /*0066*/ 	.short	(.L_19 - .L_18)
.L_18:
        /*0068*/ 	.word	0x00000000


	//----- nvinfo : EIATTR_CBANK_PARAM_SIZE
	.align		4
.L_19:
        /*006c*/ 	.byte	0x03, 0x19
        /*006e*/ 	.short	0x0018


	//----- nvinfo : EIATTR_PARAM_CBANK
	.align		4
        /*0070*/ 	.byte	0x04, 0x0a
        /*0072*/ 	.short	(.L_21 - .L_20)
	.align		4
.L_20:
        /*0074*/ 	.word	index@(.nv.constant0._Z12diff2dKernelPfS_ii)
        /*0078*/ 	.short	0x0380
        /*007a*/ 	.short	0x0018


	//----- nvinfo : EIATTR_SW_WAR
	.align		4
.L_21:
        /*007c*/ 	.byte	0x04, 0x36
        /*007e*/ 	.short	(.L_23 - .L_22)
.L_22:
        /*0080*/ 	.word	0x00000008
.L_23:


//--------------------- .nv.callgraph             --------------------------
	.section	.nv.callgraph,"",@"SHT_CUDA_CALLGRAPH"
	.align	4
	.sectionentsize	8
	.align		4
        /*0000*/ 	.word	0x00000000
	.align		4
        /*0004*/ 	.word	0xffffffff
	.align		4
        /*0008*/ 	.word	0x00000000
	.align		4
        /*000c*/ 	.word	0xfffffffe
	.align		4
        /*0010*/ 	.word	0x00000000
	.align		4
        /*0014*/ 	.word	0xfffffffd
	.align		4
        /*0018*/ 	.word	0x00000000
	.align		4
        /*001c*/ 	.word	0xfffffffc


//--------------------- .text._Z12diff2dKernelPfS_ii --------------------------
	.section	.text._Z12diff2dKernelPfS_ii,"ax",@progbits
	.align	128
        .global         _Z12diff2dKernelPfS_ii
        .type           _Z12diff2dKernelPfS_ii,@function
        .size           _Z12diff2dKernelPfS_ii,(.L_x_11 - _Z12diff2dKernelPfS_ii)
        .other          _Z12diff2dKernelPfS_ii,@"STO_CUDA_ENTRY STV_DEFAULT"
_Z12diff2dKernelPfS_ii:
.text._Z12diff2dKernelPfS_ii:
[----:B------:R-:W-:Y:S01]  /*0000*/  LDC R1, c[0x0][0x37c] ;  /* 0x0000df00ff017b82 */ /* 0x000fe20000000800 */
[----:B------:R-:W0:Y:S07]  /*0010*/  S2R R13, SR_TID.X ;  /* 0x00000000000d7919 */ /* 0x000e2e0000002100 */
[----:B------:R-:W0:Y:S08]  /*0020*/  S2UR UR4, SR_CTAID.X ;  /* 0x00000000000479c3 */ /* 0x000e300000002500 */
[----:B------:R-:W0:Y:S08]  /*0030*/  LDC R12, c[0x0][0x360] ;  /* 0x0000d800ff0c7b82 */ /* 0x000e300000000800 */
[----:B------:R-:W1:Y:S01]  /*0040*/  LDC.64 R10, c[0x0][0x390] ;  /* 0x0000e400ff0a7b82 */ /* 0x000e620000000a00 */
[----:B0-----:R-:W-:-:S02]  /*0050*/  IMAD R13, R12, UR4, R13 ;  /* 0x000000040c0d7c24 */ /* 0x001fc4000f8e020d */
[----:B-1----:R-:W-:-:S05]  /*0060*/  IMAD R0, R11, R10, RZ ;  /* 0x0000000a0b007224 */ /* 0x002fca00078e02ff */
[----:B------:R-:W-:-:S13]  /*0070*/  ISETP.GE.AND P0, PT, R13, R0, PT ;  /* 0x000000000d00720c */ /* 0x000fda0003f06270 */
[----:B------:R-:W-:Y:S05]  /*0080*/  @P0 EXIT ;  /* 0x000000000000094d */ /* 0x000fea0003800000 */
[----:B------:R-:W0:Y:S01]  /*0090*/  LDC.64 R14, c[0x0][0x380] ;  /* 0x0000e000ff0e7b82 */ /* 0x000e220000000a00 */
[----:B------:R-:W1:Y:S01]  /*00a0*/  LDCU UR4, c[0x0][0x370] ;  /* 0x00006e00ff0477ac */ /* 0x000e620008000800 */
[----:B------:R-:W-:Y:S02]  /*00b0*/  SHF.R.S32.HI R3, RZ, 0x1f, R11 ;  /* 0x0000001fff037819 */ /* 0x000fe4000001140b */
[CC--:B------:R-:W-:Y:S01]  /*00c0*/  IADD3 R8, P0, PT, R0.reuse, -R11.reuse, RZ ;  /* 0x8000000b00087210 */ /* 0x0c0fe20007f1e0ff */
[----:B------:R-:W2:Y:S01]  /*00d0*/  LDCU.64 UR6, c[0x0][0x358] ;  /* 0x00006b00ff0677ac */ /* 0x000ea20008000a00 */
[C---:B------:R-:W-:Y:S02]  /*00e0*/  IADD3 R10, PT, PT, R0.reuse, -R11, RZ ;  /* 0x8000000b000a7210 */ /* 0x040fe40007ffe0ff */
[----:B------:R-:W3:Y:S01]  /*00f0*/  LDC.64 R4, c[0x0][0x380] ;  /* 0x0000e000ff047b82 */ /* 0x000ee20000000a00 */
[----:B------:R-:W-:-:S07]  /*0100*/  LEA.HI.X.SX32 R3, R0, ~R3, 0x1, P0 ;  /* 0x8000000300037211 */ /* 0x000fce00000f0eff */
[----:B------:R-:W4:Y:S01]  /*0110*/  LDC.64 R6, c[0x0][0x388] ;  /* 0x0000e200ff067b82 */ /* 0x000f220000000a00 */
[----:B-1----:R-:W-:-:S07]  /*0120*/  IMAD R12, R12, UR4, RZ ;  /* 0x000000040c0c7c24 */ /* 0x002fce000f8e02ff */
[----:B------:R-:W1:Y:S01]  /*0130*/  LDC R9, c[0x0][0x394] ;  /* 0x0000e500ff097b82 */ /* 0x000e620000000800 */
[----:B0-----:R-:W-:-:S04]  /*0140*/  LEA R2, P0, R8, R14, 0x2 ;  /* 0x0000000e08027211 */ /* 0x001fc800078010ff */
[----:B------:R-:W-:Y:S02]  /*0150*/  LEA.HI.X R3, R8, R15, R3, 0x2, P0 ;  /* 0x0000000f08037211 */ /* 0x000fe400000f1403 */
[C---:B------:R-:W-:Y:S01]  /*0160*/  IADD3 R8, PT, PT, R11.reuse, -0x1, RZ ;  /* 0xffffffff0b087810 */ /* 0x040fe20007ffe0ff */
[----:B---3--:R-:W-:-:S04]  /*0170*/  IMAD.WIDE R4, R11, 0x4, R4 ;  /* 0x000000040b047825 */ /* 0x008fc800078e0204 */
[----:B----4-:R-:W-:Y:S01]  /*0180*/  IMAD.WIDE R6, R11, 0x4, R6 ;  /* 0x000000040b067825 */ /* 0x010fe200078e0206 */
[----:B--2---:R-:W-:-:S07]  /*0190*/  MOV R11, R13 ;  /* 0x0000000d000b7202 */ /* 0x004fce0000000f00 */
.L_x_9:
[----:B------:R-:W-:Y:S01]  /*01a0*/  ISETP.NE.AND P0, PT, R11, RZ, PT ;  /* 0x000000ff0b00720c */ /* 0x000fe20003f05270 */
[----:B------:R-:W-:-:S12]  /*01b0*/  BSSY.RECONVERGENT B0, `(.L_x_0) ;  /* 0x00000a1000007945 */ /* 0x000fd80003800200 */
[----:B0-234-:R-:W-:Y:S05]  /*01c0*/  @P0 BRA `(.L_x_1) ;  /* 0x0000000000300947 */ /* 0x01dfea0003800000 */
[----:B------:R-:W0:Y:S01]  /*01d0*/  LDC.64 R16, c[0x0][0x380] ;  /* 0x0000e000ff107b82 */ /* 0x000e220000000a00 */
[----:B------:R-:W2:Y:S04]  /*01e0*/  LDG.E R19, desc[UR6][R4.64] ;  /* 0x0000000604137981 */ /* 0x000ea8000c1e1900 */
[----:B0-----:R-:W3:Y:S04]  /*01f0*/  LDG.E R18, desc[UR6][R16.64+0x4] ;  /* 0x0000040610127981 */ /* 0x001ee8000c1e1900 */
[----:B------:R-:W4:Y:S01]  /*0200*/  LDG.E R13, desc[UR6][R16.64] ;  /* 0x00000006100d7981 */ /* 0x000f22000c1e1900 */
[----:B------:R-:W0:Y:S01]  /*0210*/  LDC.64 R14, c[0x0][0x388] ;  /* 0x0000e200ff0e7b82 */ /* 0x000e220000000a00 */
[----:B---3--:R-:W-:-:S04]  /*0220*/  FADD R18, R18, R18 ;  /* 0x0000001212127221 */ /* 0x008fc80000000000 */
[----:B--2---:R-:W-:-:S04]  /*0230*/  FADD R18, R18, R19 ;  /* 0x0000001312127221 */ /* 0x004fc80000000000 */
[----:B------:R-:W-:-:S04]  /*0240*/  FADD R18, R19, R18 ;  /* 0x0000001213127221 */ /* 0x000fc80000000000 */
[----:B----4-:R-:W-:-:S04]  /*0250*/  FFMA R18, R13, -4, R18 ;  /* 0xc08000000d127823 */ /* 0x010fc80000000012 */
[----:B------:R-:W-:-:S05]  /*0260*/  FFMA R13, R18, 0.20000000298023223877, R13 ;  /* 0x3e4ccccd120d7823 */ /* 0x000fca000000000d */
[----:B0-----:R0:W-:Y:S01]  /*0270*/  STG.E desc[UR6][R14.64], R13 ;  /* 0x0000000d0e007986 */ /* 0x0011e2000c101906 */
[----:B------:R-:W-:Y:S05]  /*0280*/  BRA `(.L_x_2) ;  /* 0x00000008004c7947 */ /* 0x000fea0003800000 */
.L_x_1:
[----:B------:R-:W-:-:S13]  /*0290*/  ISETP.NE.AND P0, PT, R11, R8, PT ;  /* 0x000000080b00720c */ /* 0x000fda0003f05270 */
[----:B------:R-:W-:Y:S05]  /*02a0*/  @P0 BRA `(.L_x_3) ;  /* 0x00000000002c0947 */ /* 0x000fea0003800000 */
[----:B-1----:R-:W-:Y:S01]  /*02b0*/  IMAD.WIDE R14, R9, 0x4, R4 ;  /* 0x00000004090e7825 */ /* 0x002fe200078e0204 */
[----:B------:R-:W2:Y:S04]  /*02c0*/  LDG.E R16, desc[UR6][R4.64+-0x8] ;  /* 0xfffff80604107981 */ /* 0x000ea8000c1e1900 */
[----:B------:R-:W3:Y:S04]  /*02d0*/  LDG.E R13, desc[UR6][R4.64+-0x4] ;  /* 0xfffffc06040d7981 */ /* 0x000ee8000c1e1900 */
[----:B------:R-:W4:Y:S01]  /*02e0*/  LDG.E R15, desc[UR6][R14.64+-0x4] ;  /* 0xfffffc060e0f7981 */ /* 0x000f22000c1e1900 */
[----:B--2---:R-:W-:-:S04]  /*02f0*/  FADD R16, R16, R16 ;  /* 0x0000001010107221 */ /* 0x004fc80000000000 */
[----:B----4-:R-:W-:-:S04]  /*0300*/  FADD R16, R16, R15 ;  /* 0x0000000f10107221 */ /* 0x010fc80000000000 */
[----:B------:R-:W-:-:S04]  /*0310*/  FADD R16, R15, R16 ;  /* 0x000000100f107221 */ /* 0x000fc80000000000 */
[----:B---3--:R-:W-:-:S04]  /*0320*/  FFMA R16, R13, -4, R16 ;  /* 0xc08000000d107823 */ /* 0x008fc80000000010 */
[----:B------:R-:W-:-:S05]  /*0330*/  FFMA R13, R16, 0.20000000298023223877, R13 ;  /* 0x3e4ccccd100d7823 */ /* 0x000fca000000000d */
[----:B------:R0:W-:Y:S01]  /*0340*/  STG.E desc[UR6][R6.64+-0x4], R13 ;  /* 0xfffffc0d06007986 */ /* 0x0001e2000c101906 */
[----:B------:R-:W-:Y:S05]  /*0350*/  BRA `(.L_x_2) ;  /* 0x0000000800187947 */ /* 0x000fea0003800000 */
.L_x_3:
[----:B------:R-:W0:Y:S01]  /*0360*/  LDC.64 R18, c[0x0][0x380] ;  /* 0x0000e000ff127b82 */ /* 0x000e220000000a00 */
[----:B------:R-:W-:-:S07]  /*0370*/  ISETP.NE.AND P0, PT, R11, R10, PT ;  /* 0x0000000a0b00720c */ /* 0x000fce0003f05270 */
[----:B------:R-:W2:Y:S06]  /*0380*/  LDC.64 R14, c[0x0][0x388] ;  /* 0x0000e200ff0e7b82 */ /* 0x000eac0000000a00 */
[----:B------:R-:W-:Y:S05]  /*0390*/  @P0 BRA `(.L_x_4) ;  /* 0x0000000000380947 */ /* 0x000fea0003800000 */
[C---:B-1----:R-:W-:Y:S01]  /*03a0*/  IADD3 R13, PT, PT, R10.reuse, -R9, RZ ;  /* 0x800000090a0d7210 */ /* 0x042fe20007ffe0ff */
[----:B0-----:R-:W-:-:S04]  /*03b0*/  IMAD.WIDE R16, R10, 0x4, R18 ;  /* 0x000000040a107825 */ /* 0x001fc800078e0212 */
[----:B------:R-:W-:Y:S01]  /*03c0*/  IMAD.WIDE R18, R13, 0x4, R18 ;  /* 0x000000040d127825 */ /* 0x000fe200078e0212 */
[----:B------:R-:W3:Y:S04]  /*03d0*/  LDG.E R20, desc[UR6][R16.64+0x4] ;  /* 0x0000040610147981 */ /* 0x000ee8000c1e1900 */
[----:B------:R-:W4:Y:S04]  /*03e0*/  LDG.E R13, desc[UR6][R16.64] ;  /* 0x00000006100d7981 */ /* 0x000f28000c1e1900 */
[----:B------:R-:W5:Y:S01]  /*03f0*/  LDG.E R19, desc[UR6][R18.64] ;  /* 0x0000000612137981 */ /* 0x000f62000c1e1900 */
[----:B--2---:R-:W-:-:S04]  /*0400*/  IMAD.WIDE R14, R10, 0x4, R14 ;  /* 0x000000040a0e7825 */ /* 0x004fc800078e020e */
[----:B---3--:R-:W-:-:S04]  /*0410*/  FADD R20, R20, R20 ;  /* 0x0000001414147221 */ /* 0x008fc80000000000 */
[----:B-----5:R-:W-:-:S04]  /*0420*/  FADD R20, R20, R19 ;  /* 0x0000001314147221 */ /* 0x020fc80000000000 */
[----:B------:R-:W-:-:S04]  /*0430*/  FADD R20, R19, R20 ;  /* 0x0000001413147221 */ /* 0x000fc80000000000 */
[----:B----4-:R-:W-:-:S04]  /*0440*/  FFMA R20, R13, -4, R20 ;  /* 0xc08000000d147823 */ /* 0x010fc80000000014 */
[----:B------:R-:W-:-:S05]  /*0450*/  FFMA R13, R20, 0.20000000298023223877, R13 ;  /* 0x3e4ccccd140d7823 */ /* 0x000fca000000000d */
[----:B------:R0:W-:Y:S01]  /*0460*/  STG.E desc[UR6][R14.64], R13 ;  /* 0x0000000d0e007986 */ /* 0x0001e2000c101906 */
[----:B------:R-:W-:Y:S05]  /*0470*/  BRA `(.L_x_2) ;  /* 0x0000000400d07947 */ /* 0x000fea0003800000 */
.L_x_4:
[----:B------:R-:W-:-:S04]  /*0480*/  IADD3 R16, PT, PT, R0, -0x1, RZ ;  /* 0xffffffff00107810 */ /* 0x000fc80007ffe0ff */
[----:B------:R-:W-:-:S13]  /*0490*/  ISETP.NE.AND P0, PT, R11, R16, PT ;  /* 0x000000100b00720c */ /* 0x000fda0003f05270 */
[----:B------:R-:W-:Y:S05]  /*04a0*/  @P0 BRA `(.L_x_5) ;  /* 0x0000000000300947 */ /* 0x000fea0003800000 */
[C---:B0-----:R-:W-:Y:S02]  /*04b0*/  IMAD.WIDE R16, R0.reuse, 0x4, R18 ;  /* 0x0000000400107825 */ /* 0x041fe400078e0212 */
[----:B------:R-:W3:Y:S04]  /*04c0*/  LDG.E R19, desc[UR6][R2.64+-0x4] ;  /* 0xfffffc0602137981 */ /* 0x000ee8000c1e1900 */
[----:B------:R-:W4:Y:S04]  /*04d0*/  LDG.E R18, desc[UR6][R16.64+-0x8] ;  /* 0xfffff80610127981 */ /* 0x000f28000c1e1900 */
[----:B------:R-:W5:Y:S01]  /*04e0*/  LDG.E R13, desc[UR6][R16.64+-0x4] ;  /* 0xfffffc06100d7981 */ /* 0x000f62000c1e1900 */
[----:B--2---:R-:W-:-:S04]  /*04f0*/  IMAD.WIDE R14, R0, 0x4, R14 ;  /* 0x00000004000e7825 */ /* 0x004fc800078e020e */
[----:B----4-:R-:W-:-:S04]  /*0500*/  FADD R18, R18, R18 ;  /* 0x0000001212127221 */ /* 0x010fc80000000000 */
[----:B---3--:R-:W-:-:S04]  /*0510*/  FADD R18, R18, R19 ;  /* 0x0000001312127221 */ /* 0x008fc80000000000 */
[----:B------:R-:W-:-:S04]  /*0520*/  FADD R18, R19, R18 ;  /* 0x0000001213127221 */ /* 0x000fc80000000000 */
[----:B-----5:R-:W-:-:S04]  /*0530*/  FFMA R18, R13, -4, R18 ;  /* 0xc08000000d127823 */ /* 0x020fc80000000012 */
[----:B------:R-:W-:-:S05]  /*0540*/  FFMA R13, R18, 0.20000000298023223877, R13 ;  /* 0x3e4ccccd120d7823 */ /* 0x000fca000000000d */
[----:B------:R0:W-:Y:S01]  /*0550*/  STG.E desc[UR6][R14.64+-0x4], R13 ;  /* 0xfffffc0d0e007986 */ /* 0x0001e2000c101906 */
[----:B------:R-:W-:Y:S05]  /*0560*/  BRA `(.L_x_2) ;  /* 0x0000000400947947 */ /* 0x000fea0003800000 */
.L_x_5:
[----:B-1----:R-:W-:-:S13]  /*0570*/  ISETP.GE.AND P0, PT, R11, R9, PT ;  /* 0x000000090b00720c */ /* 0x002fda0003f06270 */
[----:B------:R-:W-:Y:S05]  /*0580*/  @P0 BRA `(.L_x_6) ;  /* 0x0000000000380947 */ /* 0x000fea0003800000 */
[----:B0-----:R-:W-:-:S05]  /*0590*/  IMAD.WIDE R16, R11, 0x4, R18 ;  /* 0x000000040b107825 */ /* 0x001fca00078e0212 */
[----:B------:R-:W3:Y:S01]  /*05a0*/  LDG.E R20, desc[UR6][R16.64+-0x4] ;  /* 0xfffffc0610147981 */ /* 0x000ee2000c1e1900 */
[----:B------:R-:W-:-:S03]  /*05b0*/  IMAD.WIDE R18, R9, 0x4, R16 ;  /* 0x0000000409127825 */ /* 0x000fc600078e0210 */
[----:B------:R-:W3:Y:S04]  /*05c0*/  LDG.E R21, desc[UR6][R16.64+0x4] ;  /* 0x0000040610157981 */ /* 0x000ee8000c1e1900 */
[----:B------:R-:W4:Y:S04]  /*05d0*/  LDG.E R19, desc[UR6][R18.64] ;  /* 0x0000000612137981 */ /* 0x000f28000c1e1900 */
[----:B------:R-:W5:Y:S01]  /*05e0*/  LDG.E R13, desc[UR6][R16.64] ;  /* 0x00000006100d7981 */ /* 0x000f62000c1e1900 */
[----:B--2---:R-:W-:-:S04]  /*05f0*/  IMAD.WIDE R14, R11, 0x4, R14 ;  /* 0x000000040b0e7825 */ /* 0x004fc800078e020e */
[----:B---3--:R-:W-:-:S04]  /*0600*/  FADD R20, R20, R21 ;  /* 0x0000001514147221 */ /* 0x008fc80000000000 */
[----:B----4-:R-:W-:-:S04]  /*0610*/  FADD R20, R20, R19 ;  /* 0x0000001314147221 */ /* 0x010fc80000000000 */
[----:B------:R-:W-:-:S04]  /*0620*/  FADD R20, R19, R20 ;  /* 0x0000001413147221 */ /* 0x000fc80000000000 */
[----:B-----5:R-:W-:-:S04]  /*0630*/  FFMA R20, R13, -4, R20 ;  /* 0xc08000000d147823 */ /* 0x020fc80000000014 */
[----:B------:R-:W-:-:S05]  /*0640*/  FFMA R13, R20, 0.20000000298023223877, R13 ;  /* 0x3e4ccccd140d7823 */ /* 0x000fca000000000d */
[----:B------:R2:W-:Y:S01]  /*0650*/  STG.E desc[UR6][R14.64], R13 ;  /* 0x0000000d0e007986 */ /* 0x0005e2000c101906 */
[----:B------:R-:W-:Y:S05]  /*0660*/  BRA `(.L_x_2) ;  /* 0x0000000400547947 */ /* 0x000fea0003800000 */
.L_x_6:
[----:B--2---:R-:W1:Y:S01]  /*0670*/  LDC.64 R14, c[0x0][0x380] ;  /* 0x0000e000ff0e7b82 */ /* 0x004e620000000a00 */
[----:B------:R-:W-:-:S13]  /*0680*/  ISETP.GT.AND P0, PT, R11, R10, PT ;  /* 0x0000000a0b00720c */ /* 0x000fda0003f04270 */
[----:B------:R-:W-:Y:S05]  /*0690*/  @!P0 BRA `(.L_x_7) ;  /* 0x00000000003c8947 */ /* 0x000fea0003800000 */
[C---:B------:R-:W-:Y:S01]  /*06a0*/  IADD3 R21, PT, PT, R11.reuse, -R9, RZ ;  /* 0x800000090b157210 */ /* 0x040fe20007ffe0ff */
[----:B-1----:R-:W-:-:S04]  /*06b0*/  IMAD.WIDE R16, R11, 0x4, R14 ;  /* 0x000000040b107825 */ /* 0x002fc800078e020e */
[----:B------:R-:W-:Y:S01]  /*06c0*/  IMAD.WIDE R14, R21, 0x4, R14 ;  /* 0x00000004150e7825 */ /* 0x000fe200078e020e */
[----:B0-----:R-:W2:Y:S04]  /*06d0*/  LDG.E R18, desc[UR6][R16.64+-0x4] ;  /* 0xfffffc0610127981 */ /* 0x001ea8000c1e1900 */
[----:B------:R-:W2:Y:S04]  /*06e0*/  LDG.E R19, desc[UR6][R16.64+0x4] ;  /* 0x0000040610137981 */ /* 0x000ea8000c1e1900 */
[----:B------:R-:W3:Y:S04]  /*06f0*/  LDG.E R15, desc[UR6][R14.64] ;  /* 0x000000060e0f7981 */ /* 0x000ee8000c1e1900 */
[----:B------:R-:W4:Y:S01]  /*0700*/  LDG.E R13, desc[UR6][R16.64] ;  /* 0x00000006100d7981 */ /* 0x000f22000c1e1900 */
[----:B--2---:R-:W-:-:S04]  /*0710*/  FADD R18, R18, R19 ;  /* 0x0000001312127221 */ /* 0x004fc80000000000 */
[----:B---3--:R-:W-:-:S04]  /*0720*/  FADD R18, R18, R15 ;  /* 0x0000000f12127221 */ /* 0x008fc80000000000 */
[----:B------:R-:W-:-:S04]  /*0730*/  FADD R18, R15, R18 ;  /* 0x000000120f127221 */ /* 0x000fc80000000000 */
[----:B----4-:R-:W-:Y:S01]  /*0740*/  FFMA R20, R13, -4, R18 ;  /* 0xc08000000d147823 */ /* 0x010fe20000000012 */
[----:B------:R-:W-:-:S04]  /*0750*/  IMAD.WIDE R18, R21, 0x4, R6 ;  /* 0x0000000415127825 */ /* 0x000fc800078e0206 */
[----:B------:R-:W-:-:S05]  /*0760*/  FFMA R13, R20, 0.20000000298023223877, R13 ;  /* 0x3e4ccccd140d7823 */ /* 0x000fca000000000d */
[----:B------:R0:W-:Y:S01]  /*0770*/  STG.E desc[UR6][R18.64], R13 ;  /* 0x0000000d12007986 */ /* 0x0001e2000c101906 */
[----:B------:R-:W-:Y:S05]  /*0780*/  BRA `(.L_x_2) ;  /* 0x00000004000c7947 */ /* 0x000fea0003800000 */
.L_x_7:
[----:B0-----:R-:W-:Y:S02]  /*0790*/  IABS R18, R9 ;  /* 0x0000000900127213 */ /* 0x001fe40000000000 */
[----:B------:R-:W-:Y:S02]  /*07a0*/  IABS R20, R11 ;  /* 0x0000000b00147213 */ /* 0x000fe40000000000 */
[----:B------:R-:W0:Y:S01]  /*07b0*/  I2F.RP R13, R18 ;  /* 0x00000012000d7306 */ /* 0x000e220000209400 */
[----:B------:R-:W-:-:S07]  /*07c0*/  ISETP.GE.AND P2, PT, R11, RZ, PT ;  /* 0x000000ff0b00720c */ /* 0x000fce0003f46270 */
[----:B0-----:R-:W0:Y:S02]  /*07d0*/  MUFU.RCP R13, R13 ;  /* 0x0000000d000d7308 */ /* 0x001e240000001000 */
[----:B0-----:R-:W-:-:S06]  /*07e0*/  IADD3 R16, PT, PT, R13, 0xffffffe, RZ ;  /* 0x0ffffffe0d107810 */ /* 0x001fcc0007ffe0ff */
[----:B------:R0:W2:Y:S02]  /*07f0*/  F2I.FTZ.U32.TRUNC.NTZ R17, R16 ;  /* 0x0000001000117305 */ /* 0x0000a4000021f000 */
[----:B0-----:R-:W-:Y:S01]  /*0800*/  HFMA2 R16, -RZ, RZ, 0, 0 ;  /* 0x00000000ff107431 */ /* 0x001fe200000001ff */
[----:B--2---:R-:W-:-:S05]  /*0810*/  IADD3 R19, PT, PT, RZ, -R17, RZ ;  /* 0x80000011ff137210 */ /* 0x004fca0007ffe0ff */
[----:B------:R-:W-:-:S04]  /*0820*/  IMAD R19, R19, R18, RZ ;  /* 0x0000001213137224 */ /* 0x000fc800078e02ff */
[----:B------:R-:W-:Y:S01]  /*0830*/  IMAD.HI.U32 R17, R17, R19, R16 ;  /* 0x0000001311117227 */ /* 0x000fe200078e0010 */
[----:B------:R-:W-:-:S05]  /*0840*/  MOV R19, R20 ;  /* 0x0000001400137202 */ /* 0x000fca0000000f00 */
[----:B------:R-:W-:-:S05]  /*0850*/  IMAD.HI.U32 R17, R17, R19, RZ ;  /* 0x0000001311117227 */ /* 0x000fca00078e00ff */
[----:B------:R-:W-:-:S05]  /*0860*/  IADD3 R17, PT, PT, -R17, RZ, RZ ;  /* 0x000000ff11117210 */ /* 0x000fca0007ffe1ff */
[----:B------:R-:W-:-:S05]  /*0870*/  IMAD R13, R18, R17, R19 ;  /* 0x00000011120d7224 */ /* 0x000fca00078e0213 */
[----:B------:R-:W-:-:S13]  /*0880*/  ISETP.GT.U32.AND P0, PT, R18, R13, PT ;  /* 0x0000000d1200720c */ /* 0x000fda0003f04070 */
[----:B------:R-:W-:Y:S02]  /*0890*/  @!P0 IADD3 R13, PT, PT, R13, -R18, RZ ;  /* 0x800000120d0d8210 */ /* 0x000fe40007ffe0ff */
[----:B------:R-:W-:Y:S02]  /*08a0*/  ISETP.NE.AND P0, PT, R9, RZ, PT ;  /* 0x000000ff0900720c */ /* 0x000fe40003f05270 */
[----:B------:R-:W-:-:S13]  /*08b0*/  ISETP.GT.U32.AND P1, PT, R18, R13, PT ;  /* 0x0000000d1200720c */ /* 0x000fda0003f24070 */
[----:B------:R-:W-:-:S04]  /*08c0*/  @!P1 IADD3 R13, PT, PT, R13, -R18, RZ ;  /* 0x800000120d0d9210 */ /* 0x000fc80007ffe0ff */
[----:B------:R-:W-:Y:S02]  /*08d0*/  @!P2 IADD3 R13, PT, PT, -R13, RZ, RZ ;  /* 0x000000ff0d0da210 */ /* 0x000fe40007ffe1ff */
[----:B------:R-:W-:-:S04]  /*08e0*/  @!P0 LOP3.LUT R13, RZ, R9, RZ, 0x33, !PT ;  /* 0x00000009ff0d8212 */ /* 0x000fc800078e33ff */
[----:B------:R-:W-:-:S13]  /*08f0*/  ISETP.NE.AND P0, PT, R13, RZ, PT ;  /* 0x000000ff0d00720c */ /* 0x000fda0003f05270 */
[----:B------:R-:W-:Y:S05]  /*0900*/  @P0 BRA `(.L_x_8) ;  /* 0x0000000000400947 */ /* 0x000fea0003800000 */
[C---:B------:R-:W-:Y:S01]  /*0910*/  IADD3 R21, PT, PT, R11.reuse, -R9, RZ ;  /* 0x800000090b157210 */ /* 0x040fe20007ffe0ff */
[----:B-1----:R-:W-:-:S04]  /*0920*/  IMAD.WIDE R16, R11, 0x4, R14 ;  /* 0x000000040b107825 */ /* 0x002fc800078e020e */
[----:B------:R-:W-:Y:S01]  /*0930*/  IMAD.WIDE R18, R21, 0x4, R14 ;  /* 0x0000000415127825 */ /* 0x000fe200078e020e */
[----:B------:R-:W2:Y:S03]  /*0940*/  LDG.E R20, desc[UR6][R16.64+0x4] ;  /* 0x0000040610147981 */ /* 0x000ea6000c1e1900 */
[----:B------:R-:W-:Y:S01]  /*0950*/  IMAD.WIDE R14, R9, 0x4, R16 ;  /* 0x00000004090e7825 */ /* 0x000fe200078e0210 */
[----:B------:R-:W3:Y:S04]  /*0960*/  LDG.E R13, desc[UR6][R16.64] ;  /* 0x00000006100d7981 */ /* 0x000ee8000c1e1900 */
[----:B------:R-:W4:Y:S04]  /*0970*/  LDG.E R19, desc[UR6][R18.64] ;  /* 0x0000000612137981 */ /* 0x000f28000c1e1900 */
[----:B------:R-:W5:Y:S01]  /*0980*/  LDG.E R15, desc[UR6][R14.64] ;  /* 0x000000060e0f7981 */ /* 0x000f62000c1e1900 */
[----:B--2---:R-:W-:-:S04]  /*0990*/  FADD R20, R20, R20 ;  /* 0x0000001414147221 */ /* 0x004fc80000000000 */
[----:B----4-:R-:W-:-:S04]  /*09a0*/  FADD R20, R20, R19 ;  /* 0x0000001314147221 */ /* 0x010fc80000000000 */
[----:B-----5:R-:W-:-:S04]  /*09b0*/  FADD R20, R20, R15 ;  /* 0x0000000f14147221 */ /* 0x020fc80000000000 */
[----:B---3--:R-:W-:Y:S01]  /*09c0*/  FFMA R22, R13, -4, R20 ;  /* 0xc08000000d167823 */ /* 0x008fe20000000014 */
[----:B------:R-:W-:-:S04]  /*09d0*/  IMAD.WIDE R20, R21, 0x4, R6 ;  /* 0x0000000415147825 */ /* 0x000fc800078e0206 */
[----:B------:R-:W-:-:S05]  /*09e0*/  FFMA R13, R22, 0.20000000298023223877, R13 ;  /* 0x3e4ccccd160d7823 */ /* 0x000fca000000000d */
[----:B------:R4:W-:Y:S01]  /*09f0*/  STG.E desc[UR6][R20.64], R13 ;  /* 0x0000000d14007986 */ /* 0x0009e2000c101906 */
[----:B------:R-:W-:Y:S05]  /*0a00*/  BRA `(.L_x_2) ;  /* 0x00000000006c7947 */ /* 0x000fea0003800000 */
.L_x_8:
[----:B------:R-:W-:Y:S01]  /*0a10*/  ISETP.NE.AND P0, PT, R13, R8, PT ;  /* 0x000000080d00720c */ /* 0x000fe20003f05270 */
[C---:B-1----:R-:W-:Y:S01]  /*0a20*/  IMAD.WIDE R16, R11.reuse, 0x4, R14 ;  /* 0x000000040b107825 */ /* 0x042fe200078e020e */
[----:B------:R-:W-:-:S05]  /*0a30*/  IADD3 R25, PT, PT, R11, -R9, RZ ;  /* 0x800000090b197210 */ /* 0x000fca0007ffe0ff */
[----:B------:R-:W-:-:S06]  /*0a40*/  IMAD.WIDE R14, R25, 0x4, R14 ;  /* 0x00000004190e7825 */ /* 0x000fcc00078e020e */
[----:B------:R-:W2:Y:S01]  /*0a50*/  @!P0 LDG.E R20, desc[UR6][R16.64+-0x4] ;  /* 0xfffffc0610148981 */ /* 0x000ea2000c1e1900 */
[----:B------:R-:W-:-:S03]  /*0a60*/  IMAD.WIDE R18, R9, 0x4, R16 ;  /* 0x0000000409127825 */ /* 0x000fc600078e0210 */
[----:B------:R-:W3:Y:S04]  /*0a70*/  @!P0 LDG.E R21, desc[UR6][R14.64] ;  /* 0x000000060e158981 */ /* 0x000ee8000c1e1900 */
[----:B------:R-:W4:Y:S04]  /*0a80*/  @!P0 LDG.E R23, desc[UR6][R18.64] ;  /* 0x0000000612178981 */ /* 0x000f28000c1e1900 */
[----:B------:R-:W5:Y:S01]  /*0a90*/  @!P0 LDG.E R13, desc[UR6][R16.64] ;  /* 0x00000006100d8981 */ /* 0x000f62000c1e1900 */
[----:B--2---:R-:W-:-:S04]  /*0aa0*/  @!P0 FADD R20, R20, R20 ;  /* 0x0000001414148221 */ /* 0x004fc80000000000 */
[----:B---3--:R-:W-:-:S04]  /*0ab0*/  @!P0 FADD R20, R20, R21 ;  /* 0x0000001514148221 */ /* 0x008fc80000000000 */
[----:B----4-:R-:W-:-:S04]  /*0ac0*/  @!P0 FADD R20, R20, R23 ;  /* 0x0000001714148221 */ /* 0x010fc80000000000 */
[----:B-----5:R-:W-:Y:S01]  /*0ad0*/  @!P0 FFMA R22, R13, -4, R20 ;  /* 0xc08000000d168823 */ /* 0x020fe20000000014 */
[----:B------:R-:W-:-:S04]  /*0ae0*/  IMAD.WIDE R20, R25, 0x4, R6 ;  /* 0x0000000419147825 */ /* 0x000fc800078e0206 */
[----:B------:R-:W-:-:S05]  /*0af0*/  @!P0 FFMA R13, R22, 0.20000000298023223877, R13 ;  /* 0x3e4ccccd160d8823 */ /* 0x000fca000000000d */
[----:B------:R3:W-:Y:S04]  /*0b00*/  @!P0 STG.E desc[UR6][R20.64], R13 ;  /* 0x0000000d14008986 */ /* 0x0007e8000c101906 */
[----:B------:R-:W2:Y:S04]  /*0b10*/  @P0 LDG.E R23, desc[UR6][R16.64+-0x4] ;  /* 0xfffffc0610170981 */ /* 0x000ea8000c1e1900 */
[----:B------:R-:W2:Y:S04]  /*0b20*/  @P0 LDG.E R24, desc[UR6][R16.64+0x4] ;  /* 0x0000040610180981 */ /* 0x000ea8000c1e1900 */
[----:B------:R-:W4:Y:S04]  /*0b30*/  @P0 LDG.E R14, desc[UR6][R14.64] ;  /* 0x000000060e0e0981 */ /* 0x000f28000c1e1900 */
[----:B------:R-:W5:Y:S04]  /*0b40*/  @P0 LDG.E R18, desc[UR6][R18.64] ;  /* 0x0000000612120981 */ /* 0x000f68000c1e1900 */
[----:B------:R-:W3:Y:S01]  /*0b50*/  @P0 LDG.E R22, desc[UR6][R16.64] ;  /* 0x0000000610160981 */ /* 0x000ee2000c1e1900 */
[----:B--2---:R-:W-:-:S04]  /*0b60*/  @P0 FADD R23, R23, R24 ;  /* 0x0000001817170221 */ /* 0x004fc80000000000 */
[----:B----4-:R-:W-:-:S04]  /*0b70*/  @P0 FADD R23, R23, R14 ;  /* 0x0000000e17170221 */ /* 0x010fc80000000000 */
[----:B-----5:R-:W-:-:S04]  /*0b80*/  @P0 FADD R23, R23, R18 ;  /* 0x0000001217170221 */ /* 0x020fc80000000000 */
[----:B---3--:R-:W-:-:S04]  /*0b90*/  @P0 FFMA R23, R22, -4, R23 ;  /* 0xc080000016170823 */ /* 0x008fc80000000017 */
[----:B------:R-:W-:-:S05]  /*0ba0*/  @P0 FFMA R23, R23, 0.20000000298023223877, R22 ;  /* 0x3e4ccccd17170823 */ /* 0x000fca0000000016 */
[----:B------:R3:W-:Y:S02]  /*0bb0*/  @P0 STG.E desc[UR6][R20.64], R23 ;  /* 0x0000001714000986 */ /* 0x0007e4000c101906 */
.L_x_2:
[----:B------:R-:W-:Y:S05]  /*0bc0*/  BSYNC.RECONVERGENT B0 ;  /* 0x0000000000007941 */ /* 0x000fea0003800200 */
.L_x_0:
[----:B------:R-:W-:-:S04]  /*0bd0*/  IADD3 R11, PT, PT, R12, R11, RZ ;  /* 0x0000000b0c0b7210 */ /* 0x000fc80007ffe0ff */
[----:B------:R-:W-:-:S13]  /*0be0*/  ISETP.GE.AND P0, PT, R11, R0, PT ;  /* 0x000000000b00720c */ /* 0x000fda0003f06270 */
[----:B------:R-:W-:Y:S05]  /*0bf0*/  @!P0 BRA `(.L_x_9) ;  /* 0xfffffff400688947 */ /* 0x000fea000383ffff */
[----:B------:R-:W-:Y:S05]  /*0c00*/  EXIT ;  /* 0x000000000000794d */ /* 0x000fea0003800000 */
.L_x_10:
[----:B------:R-:W-:-:S00]  /*0c10*/  BRA `(.L_x_10) ;  /* 0xfffffffc00fc7947 */ /* 0x000fc0000383ffff */
[----:B------:R-:W-:-:S00]  /*0c20*/  NOP ;  /* 0x0000000000007918 */ /* 0x000fc00000000000 */
        /* <DEDUP_REMOVED lines=13> */
.L_x_11:


//--------------------- .nv.shared.reserved.0     --------------------------
	.section	.nv.shared.reserved.0,"aw",@nobits
	.weak		__nv_reservedSMEM_offset_0_alias
	.size		__nv_reservedSMEM_offset_0_alias, 0, 64
	.other		__nv_reservedSMEM_offset_0_alias,@"STO_CUDA_RESERVED_SHARED STV_DEFAULT"
__nv_reservedSMEM_offset_0_alias:
	.zero		0
	.zero		64


//--------------------- .nv.constant0._Z12diff2dKernelPfS_ii --------------------------
	.section	.nv.constant0._Z12diff2dKernelPfS_ii,"a",@progbits
	.sectionflags	@""
	.align	4
.nv.constant0._Z12diff2dKernelPfS_ii:
	.zero		920


//--------------------- SYMBOLS --------------------------

	.type		.nv.reservedSmem.offset0,@object
	.size		.nv.reservedSmem.offset0,0x4
